//
// Generated by NVIDIA NVVM Compiler
//
// Compiler Build ID: CL-36424714
// Cuda compilation tools, release 13.0, V13.0.88
// Based on NVVM 20.0.0
//

.version 9.0
.target sm_100
.address_size 64

	// .globl	_Z4initjP17curandStateXORWOW
.global .align 4 .b8 precalc_xorwow_matrix[102400];
.global .align 4 .b8 precalc_xorwow_offset_matrix[102400];
.global .align 4 .b8 mrg32k3aM1[2304];
.global .align 4 .b8 mrg32k3aM2[2304];
.global .align 4 .b8 mrg32k3aM1SubSeq[2016];
.global .align 4 .b8 mrg32k3aM2SubSeq[2016];
.global .align 4 .b8 mrg32k3aM1Seq[2304];
.global .align 4 .b8 mrg32k3aM2Seq[2304];
.const .align 8 .b8 __cr_lgamma_table[72];

.visible .entry _Z4initjP17curandStateXORWOW(
	.param .u32 _Z4initjP17curandStateXORWOW_param_0,
	.param .u64 .ptr .align 1 _Z4initjP17curandStateXORWOW_param_1
)
{
	.reg .pred 	%p<24>;
	.reg .b32 	%r<409>;
	.reg .b64 	%rd<18>;

	ld.param.u32 	%r182, [_Z4initjP17curandStateXORWOW_param_0];
	ld.param.u64 	%rd8, [_Z4initjP17curandStateXORWOW_param_1];
	cvta.to.global.u64 	%rd9, %rd8;
	mov.u32 	%r183, %ctaid.x;
	mov.u32 	%r184, %ntid.x;
	mov.u32 	%r185, %tid.x;
	mad.lo.s32 	%r186, %r183, %r184, %r185;
	cvt.u64.u32 	%rd17, %r186;
	mul.wide.u32 	%rd10, %r186, 48;
	add.s64 	%rd2, %rd9, %rd10;
	xor.b32  	%r187, %r182, -1429050551;
	mul.lo.s32 	%r188, %r187, 1099087573;
	add.s32 	%r189, %r188, -638133224;
	add.s32 	%r190, %r188, 123456789;
	st.global.v2.u32 	[%rd2], {%r189, %r190};
	xor.b32  	%r191, %r188, 362436069;
	mov.b32 	%r192, -123459836;
	st.global.v2.u32 	[%rd2+8], {%r191, %r192};
	add.s32 	%r193, %r188, 5783321;
	mov.b32 	%r194, -589760388;
	st.global.v2.u32 	[%rd2+16], {%r194, %r193};
	setp.eq.s32 	%p1, %r186, 0;
	@%p1 bra 	$L__BB0_42;
	mov.b32 	%r315, 0;
	mov.u64 	%rd12, precalc_xorwow_matrix;
$L__BB0_2:
	and.b64  	%rd4, %rd17, 3;
	setp.eq.s64 	%p2, %rd4, 0;
	@%p2 bra 	$L__BB0_41;
	mul.wide.u32 	%rd11, %r315, 3200;
	add.s64 	%rd5, %rd12, %rd11;
	cvt.u32.u64 	%r2, %rd4;
	mov.b32 	%r316, 0;
$L__BB0_4:
	mov.b32 	%r329, 0;
	mov.u32 	%r330, %r329;
	mov.u32 	%r331, %r329;
	mov.u32 	%r332, %r329;
	mov.u32 	%r333, %r329;
	mov.u32 	%r322, %r329;
$L__BB0_5:
	mul.wide.u32 	%rd13, %r322, 4;
	add.s64 	%rd14, %rd2, %rd13;
	ld.global.u32 	%r10, [%rd14+4];
	shl.b32 	%r11, %r322, 5;
	mov.b32 	%r328, 0;
$L__BB0_6:
	.pragma "nounroll";
	shr.u32 	%r199, %r10, %r328;
	and.b32  	%r200, %r199, 1;
	setp.eq.b32 	%p3, %r200, 1;
	not.pred 	%p4, %p3;
	add.s32 	%r201, %r11, %r328;
	mul.lo.s32 	%r202, %r201, 5;
	mul.wide.u32 	%rd15, %r202, 4;
	add.s64 	%rd6, %rd5, %rd15;
	@%p4 bra 	$L__BB0_8;
	ld.global.u32 	%r203, [%rd6];
	xor.b32  	%r333, %r333, %r203;
	ld.global.u32 	%r204, [%rd6+4];
	xor.b32  	%r332, %r332, %r204;
	ld.global.u32 	%r205, [%rd6+8];
	xor.b32  	%r331, %r331, %r205;
	ld.global.u32 	%r206, [%rd6+12];
	xor.b32  	%r330, %r330, %r206;
	ld.global.u32 	%r207, [%rd6+16];
	xor.b32  	%r329, %r329, %r207;
$L__BB0_8:
	and.b32  	%r209, %r199, 2;
	setp.eq.s32 	%p5, %r209, 0;
	@%p5 bra 	$L__BB0_10;
	ld.global.u32 	%r210, [%rd6+20];
	xor.b32  	%r333, %r333, %r210;
	ld.global.u32 	%r211, [%rd6+24];
	xor.b32  	%r332, %r332, %r211;
	ld.global.u32 	%r212, [%rd6+28];
	xor.b32  	%r331, %r331, %r212;
	ld.global.u32 	%r213, [%rd6+32];
	xor.b32  	%r330, %r330, %r213;
	ld.global.u32 	%r214, [%rd6+36];
	xor.b32  	%r329, %r329, %r214;
$L__BB0_10:
	and.b32  	%r216, %r199, 4;
	setp.eq.s32 	%p6, %r216, 0;
	@%p6 bra 	$L__BB0_12;
	ld.global.u32 	%r217, [%rd6+40];
	xor.b32  	%r333, %r333, %r217;
	ld.global.u32 	%r218, [%rd6+44];
	xor.b32  	%r332, %r332, %r218;
	ld.global.u32 	%r219, [%rd6+48];
	xor.b32  	%r331, %r331, %r219;
	ld.global.u32 	%r220, [%rd6+52];
	xor.b32  	%r330, %r330, %r220;
	ld.global.u32 	%r221, [%rd6+56];
	xor.b32  	%r329, %r329, %r221;
$L__BB0_12:
	and.b32  	%r223, %r199, 8;
	setp.eq.s32 	%p7, %r223, 0;
	@%p7 bra 	$L__BB0_14;
	ld.global.u32 	%r224, [%rd6+60];
	xor.b32  	%r333, %r333, %r224;
	ld.global.u32 	%r225, [%rd6+64];
	xor.b32  	%r332, %r332, %r225;
	ld.global.u32 	%r226, [%rd6+68];
	xor.b32  	%r331, %r331, %r226;
	ld.global.u32 	%r227, [%rd6+72];
	xor.b32  	%r330, %r330, %r227;
	ld.global.u32 	%r228, [%rd6+76];
	xor.b32  	%r329, %r329, %r228;
$L__BB0_14:
	and.b32  	%r230, %r199, 16;
	setp.eq.s32 	%p8, %r230, 0;
	@%p8 bra 	$L__BB0_16;
	ld.global.u32 	%r231, [%rd6+80];
	xor.b32  	%r333, %r333, %r231;
	ld.global.u32 	%r232, [%rd6+84];
	xor.b32  	%r332, %r332, %r232;
	ld.global.u32 	%r233, [%rd6+88];
	xor.b32  	%r331, %r331, %r233;
	ld.global.u32 	%r234, [%rd6+92];
	xor.b32  	%r330, %r330, %r234;
	ld.global.u32 	%r235, [%rd6+96];
	xor.b32  	%r329, %r329, %r235;
$L__BB0_16:
	and.b32  	%r237, %r199, 32;
	setp.eq.s32 	%p9, %r237, 0;
	@%p9 bra 	$L__BB0_18;
	ld.global.u32 	%r238, [%rd6+100];
	xor.b32  	%r333, %r333, %r238;
	ld.global.u32 	%r239, [%rd6+104];
	xor.b32  	%r332, %r332, %r239;
	ld.global.u32 	%r240, [%rd6+108];
	xor.b32  	%r331, %r331, %r240;
	ld.global.u32 	%r241, [%rd6+112];
	xor.b32  	%r330, %r330, %r241;
	ld.global.u32 	%r242, [%rd6+116];
	xor.b32  	%r329, %r329, %r242;
$L__BB0_18:
	and.b32  	%r244, %r199, 64;
	setp.eq.s32 	%p10, %r244, 0;
	@%p10 bra 	$L__BB0_20;
	ld.global.u32 	%r245, [%rd6+120];
	xor.b32  	%r333, %r333, %r245;
	ld.global.u32 	%r246, [%rd6+124];
	xor.b32  	%r332, %r332, %r246;
	ld.global.u32 	%r247, [%rd6+128];
	xor.b32  	%r331, %r331, %r247;
	ld.global.u32 	%r248, [%rd6+132];
	xor.b32  	%r330, %r330, %r248;
	ld.global.u32 	%r249, [%rd6+136];
	xor.b32  	%r329, %r329, %r249;
$L__BB0_20:
	and.b32  	%r251, %r199, 128;
	setp.eq.s32 	%p11, %r251, 0;
	@%p11 bra 	$L__BB0_22;
	ld.global.u32 	%r252, [%rd6+140];
	xor.b32  	%r333, %r333, %r252;
	ld.global.u32 	%r253, [%rd6+144];
	xor.b32  	%r332, %r332, %r253;
	ld.global.u32 	%r254, [%rd6+148];
	xor.b32  	%r331, %r331, %r254;
	ld.global.u32 	%r255, [%rd6+152];
	xor.b32  	%r330, %r330, %r255;
	ld.global.u32 	%r256, [%rd6+156];
	xor.b32  	%r329, %r329, %r256;
$L__BB0_22:
	and.b32  	%r258, %r199, 256;
	setp.eq.s32 	%p12, %r258, 0;
	@%p12 bra 	$L__BB0_24;
	ld.global.u32 	%r259, [%rd6+160];
	xor.b32  	%r333, %r333, %r259;
	ld.global.u32 	%r260, [%rd6+164];
	xor.b32  	%r332, %r332, %r260;
	ld.global.u32 	%r261, [%rd6+168];
	xor.b32  	%r331, %r331, %r261;
	ld.global.u32 	%r262, [%rd6+172];
	xor.b32  	%r330, %r330, %r262;
	ld.global.u32 	%r263, [%rd6+176];
	xor.b32  	%r329, %r329, %r263;
$L__BB0_24:
	and.b32  	%r265, %r199, 512;
	setp.eq.s32 	%p13, %r265, 0;
	@%p13 bra 	$L__BB0_26;
	ld.global.u32 	%r266, [%rd6+180];
	xor.b32  	%r333, %r333, %r266;
	ld.global.u32 	%r267, [%rd6+184];
	xor.b32  	%r332, %r332, %r267;
	ld.global.u32 	%r268, [%rd6+188];
	xor.b32  	%r331, %r331, %r268;
	ld.global.u32 	%r269, [%rd6+192];
	xor.b32  	%r330, %r330, %r269;
	ld.global.u32 	%r270, [%rd6+196];
	xor.b32  	%r329, %r329, %r270;
$L__BB0_26:
	and.b32  	%r272, %r199, 1024;
	setp.eq.s32 	%p14, %r272, 0;
	@%p14 bra 	$L__BB0_28;
	ld.global.u32 	%r273, [%rd6+200];
	xor.b32  	%r333, %r333, %r273;
	ld.global.u32 	%r274, [%rd6+204];
	xor.b32  	%r332, %r332, %r274;
	ld.global.u32 	%r275, [%rd6+208];
	xor.b32  	%r331, %r331, %r275;
	ld.global.u32 	%r276, [%rd6+212];
	xor.b32  	%r330, %r330, %r276;
	ld.global.u32 	%r277, [%rd6+216];
	xor.b32  	%r329, %r329, %r277;
$L__BB0_28:
	and.b32  	%r279, %r199, 2048;
	setp.eq.s32 	%p15, %r279, 0;
	@%p15 bra 	$L__BB0_30;
	ld.global.u32 	%r280, [%rd6+220];
	xor.b32  	%r333, %r333, %r280;
	ld.global.u32 	%r281, [%rd6+224];
	xor.b32  	%r332, %r332, %r281;
	ld.global.u32 	%r282, [%rd6+228];
	xor.b32  	%r331, %r331, %r282;
	ld.global.u32 	%r283, [%rd6+232];
	xor.b32  	%r330, %r330, %r283;
	ld.global.u32 	%r284, [%rd6+236];
	xor.b32  	%r329, %r329, %r284;
$L__BB0_30:
	and.b32  	%r286, %r199, 4096;
	setp.eq.s32 	%p16, %r286, 0;
	@%p16 bra 	$L__BB0_32;
	ld.global.u32 	%r287, [%rd6+240];
	xor.b32  	%r333, %r333, %r287;
	ld.global.u32 	%r288, [%rd6+244];
	xor.b32  	%r332, %r332, %r288;
	ld.global.u32 	%r289, [%rd6+248];
	xor.b32  	%r331, %r331, %r289;
	ld.global.u32 	%r290, [%rd6+252];
	xor.b32  	%r330, %r330, %r290;
	ld.global.u32 	%r291, [%rd6+256];
	xor.b32  	%r329, %r329, %r291;
$L__BB0_32:
	and.b32  	%r293, %r199, 8192;
	setp.eq.s32 	%p17, %r293, 0;
	@%p17 bra 	$L__BB0_34;
	ld.global.u32 	%r294, [%rd6+260];
	xor.b32  	%r333, %r333, %r294;
	ld.global.u32 	%r295, [%rd6+264];
	xor.b32  	%r332, %r332, %r295;
	ld.global.u32 	%r296, [%rd6+268];
	xor.b32  	%r331, %r331, %r296;
	ld.global.u32 	%r297, [%rd6+272];
	xor.b32  	%r330, %r330, %r297;
	ld.global.u32 	%r298, [%rd6+276];
	xor.b32  	%r329, %r329, %r298;
$L__BB0_34:
	and.b32  	%r300, %r199, 16384;
	setp.eq.s32 	%p18, %r300, 0;
	@%p18 bra 	$L__BB0_36;
	ld.global.u32 	%r301, [%rd6+280];
	xor.b32  	%r333, %r333, %r301;
	ld.global.u32 	%r302, [%rd6+284];
	xor.b32  	%r332, %r332, %r302;
	ld.global.u32 	%r303, [%rd6+288];
	xor.b32  	%r331, %r331, %r303;
	ld.global.u32 	%r304, [%rd6+292];
	xor.b32  	%r330, %r330, %r304;
	ld.global.u32 	%r305, [%rd6+296];
	xor.b32  	%r329, %r329, %r305;
$L__BB0_36:
	and.b32  	%r307, %r199, 32768;
	setp.eq.s32 	%p19, %r307, 0;
	@%p19 bra 	$L__BB0_38;
	ld.global.u32 	%r308, [%rd6+300];
	xor.b32  	%r333, %r333, %r308;
	ld.global.u32 	%r309, [%rd6+304];
	xor.b32  	%r332, %r332, %r309;
	ld.global.u32 	%r310, [%rd6+308];
	xor.b32  	%r331, %r331, %r310;
	ld.global.u32 	%r311, [%rd6+312];
	xor.b32  	%r330, %r330, %r311;
	ld.global.u32 	%r312, [%rd6+316];
	xor.b32  	%r329, %r329, %r312;
$L__BB0_38:
	add.s32 	%r328, %r328, 16;
	setp.ne.s32 	%p20, %r328, 32;
	@%p20 bra 	$L__BB0_6;
	mad.lo.s32 	%r313, %r322, -31, %r11;
	add.s32 	%r322, %r313, 1;
	setp.ne.s32 	%p21, %r322, 5;
	@%p21 bra 	$L__BB0_5;
	st.global.u32 	[%rd2+4], %r333;
	st.global.u32 	[%rd2+8], %r332;
	st.global.u32 	[%rd2+12], %r331;
	st.global.u32 	[%rd2+16], %r330;
	st.global.u32 	[%rd2+20], %r329;
	add.s32 	%r316, %r316, 1;
	setp.lt.u32 	%p22, %r316, %r2;
	@%p22 bra 	$L__BB0_4;
$L__BB0_41:
	shr.u64 	%rd7, %rd17, 2;
	add.s32 	%r315, %r315, 1;
	setp.gt.u64 	%p23, %rd17, 3;
	mov.u64 	%rd17, %rd7;
	@%p23 bra 	$L__BB0_2;
$L__BB0_42:
	mov.b32 	%r314, 0;
	st.global.v2.u32 	[%rd2+24], {%r314, %r314};
	st.global.u32 	[%rd2+32], %r314;
	mov.b64 	%rd16, 0;
	st.global.u64 	[%rd2+40], %rd16;
	ret;

}
	// .globl	_Z14random_castingP17curandStateXORWOWPj
.visible .entry _Z14random_castingP17curandStateXORWOWPj(
	.param .u64 .ptr .align 1 _Z14random_castingP17curandStateXORWOWPj_param_0,
	.param .u64 .ptr .align 1 _Z14random_castingP17curandStateXORWOWPj_param_1
)
{
	.reg .b32 	%r<21>;
	.reg .b32 	%f<4>;
	.reg .b64 	%rd<9>;

	ld.param.u64 	%rd1, [_Z14random_castingP17curandStateXORWOWPj_param_0];
	ld.param.u64 	%rd2, [_Z14random_castingP17curandStateXORWOWPj_param_1];
	cvta.to.global.u64 	%rd3, %rd2;
	cvta.to.global.u64 	%rd4, %rd1;
	mov.u32 	%r1, %ctaid.x;
	mov.u32 	%r2, %ntid.x;
	mov.u32 	%r3, %tid.x;
	mad.lo.s32 	%r4, %r1, %r2, %r3;
	mul.wide.u32 	%rd5, %r4, 48;
	add.s64 	%rd6, %rd4, %rd5;
	ld.global.v2.u32 	{%r5, %r6}, [%rd6];
	shr.u32 	%r7, %r6, 2;
	xor.b32  	%r8, %r7, %r6;
	ld.global.v2.u32 	{%r9, %r10}, [%rd6+8];
	ld.global.v2.u32 	{%r11, %r12}, [%rd6+16];
	st.global.v2.u32 	[%rd6+8], {%r10, %r11};
	shl.b32 	%r13, %r12, 4;
	shl.b32 	%r14, %r8, 1;
	xor.b32  	%r15, %r14, %r13;
	xor.b32  	%r16, %r15, %r8;
	xor.b32  	%r17, %r16, %r12;
	st.global.v2.u32 	[%rd6+16], {%r12, %r17};
	add.s32 	%r18, %r5, 362437;
	st.global.v2.u32 	[%rd6], {%r18, %r9};
	add.s32 	%r19, %r17, %r18;
	cvt.rn.f32.u32 	%f1, %r19;
	fma.rn.f32 	%f2, %f1, 0f2F800000, 0f2F000000;
	mul.f32 	%f3, %f2, 0f41200000;
	cvt.rzi.u32.f32 	%r20, %f3;
	mul.wide.u32 	%rd7, %r4, 4;
	add.s64 	%rd8, %rd3, %rd7;
	st.global.u32 	[%rd8], %r20;
	ret;

}
	// .globl	_Z14random_ceilingP17curandStateXORWOWPj
.visible .entry _Z14random_ceilingP17curandStateXORWOWPj(
	.param .u64 .ptr .align 1 _Z14random_ceilingP17curandStateXORWOWPj_param_0,
	.param .u64 .ptr .align 1 _Z14random_ceilingP17curandStateXORWOWPj_param_1
)
{
	.reg .b32 	%r<21>;
	.reg .b32 	%f<5>;
	.reg .b64 	%rd<9>;

	ld.param.u64 	%rd1, [_Z14random_ceilingP17curandStateXORWOWPj_param_0];
	ld.param.u64 	%rd2, [_Z14random_ceilingP17curandStateXORWOWPj_param_1];
	cvta.to.global.u64 	%rd3, %rd2;
	cvta.to.global.u64 	%rd4, %rd1;
	mov.u32 	%r1, %ctaid.x;
	mov.u32 	%r2, %ntid.x;
	mov.u32 	%r3, %tid.x;
	mad.lo.s32 	%r4, %r1, %r2, %r3;
	mul.wide.u32 	%rd5, %r4, 48;
	add.s64 	%rd6, %rd4, %rd5;
	ld.global.v2.u32 	{%r5, %r6}, [%rd6];
	shr.u32 	%r7, %r6, 2;
	xor.b32  	%r8, %r7, %r6;
	ld.global.v2.u32 	{%r9, %r10}, [%rd6+8];
	ld.global.v2.u32 	{%r11, %r12}, [%rd6+16];
	st.global.v2.u32 	[%rd6+8], {%r10, %r11};
	shl.b32 	%r13, %r12, 4;
	shl.b32 	%r14, %r8, 1;
	xor.b32  	%r15, %r14, %r13;
	xor.b32  	%r16, %r15, %r8;
	xor.b32  	%r17, %r16, %r12;
	st.global.v2.u32 	[%rd6+16], {%r12, %r17};
	add.s32 	%r18, %r5, 362437;
	st.global.v2.u32 	[%rd6], {%r18, %r9};
	add.s32 	%r19, %r17, %r18;
	cvt.rn.f32.u32 	%f1, %r19;
	fma.rn.f32 	%f2, %f1, 0f2F800000, 0f2F000000;
	mul.f32 	%f3, %f2, 0f41200000;
	cvt.rpi.f32.f32 	%f4, %f3;
	cvt.rzi.u32.f32 	%r20, %f4;
	mul.wide.u32 	%rd7, %r4, 4;
	add.s64 	%rd8, %rd3, %rd7;
	st.global.u32 	[%rd8], %r20;
	ret;

}


// ===== COMPILED SASS (sm_100) =====

	.target	sm_100

	.elftype	@"ET_EXEC"


//--------------------- .note.nv.tkinfo           --------------------------
	.section	.note.nv.tkinfo,"",@"SHT_NOTE"
	.sectionflags	@"SHF_NOTE_NV_TKINFO"
	.tkinfo
        /*0018*/ 	.word	0x00000002
        /*0030*/ 	.string	""
        /*0030*/ 	.string	"ptxas"
        /*0030*/ 	.string	"Cuda compilation tools, release 13.0, V13.0.88"
        /*0030*/ 	.string	"Build cuda_13.0.r13.0/compiler.36424714_0"
        /*0030*/ 	.string	"-arch sm_100 -m 64 "



//--------------------- .note.nv.cuinfo           --------------------------
	.section	.note.nv.cuinfo,"",@"SHT_NOTE"
	.sectionflags	@"SHF_NOTE_NV_CUINFO"
        /*0018*/ 	.short	0x0002
        /*001a*/ 	.short	0x0064
        /*001c*/ 	.short	0x0082
	.zero		2


//--------------------- .nv.info                  --------------------------
	.section	.nv.info,"",@"SHT_CUDA_INFO"
	.align	4


	//----- nvinfo : EIATTR_REGCOUNT
	.align		4
        /*0000*/ 	.byte	0x04, 0x2f
        /*0002*/ 	.short	(.L_10 - .L_9)
	.align		4
.L_9:
        /*0004*/ 	.word	index@(_Z4initjP17curandStateXORWOW)
        /*0008*/ 	.word	0x0000001f


	//----- nvinfo : EIATTR_FRAME_SIZE
	.align		4
.L_10:
        /*000c*/ 	.byte	0x04, 0x11
        /*000e*/ 	.short	(.L_12 - .L_11)
	.align		4
.L_11:
        /*0010*/ 	.word	index@(_Z4initjP17curandStateXORWOW)
        /*0014*/ 	.word	0x00000000


	//----- nvinfo : EIATTR_REGCOUNT
	.align		4
.L_12:
        /*0018*/ 	.byte	0x04, 0x2f
        /*001a*/ 	.short	(.L_14 - .L_13)
	.align		4
.L_13:
        /*001c*/ 	.word	index@(_Z14random_castingP17curandStateXORWOWPj)
        /*0020*/ 	.word	0x00000014


	//----- nvinfo : EIATTR_FRAME_SIZE
	.align		4
.L_14:
        /*0024*/ 	.byte	0x04, 0x11
        /*0026*/ 	.short	(.L_16 - .L_15)
	.align		4
.L_15:
        /*0028*/ 	.word	index@(_Z14random_castingP17curandStateXORWOWPj)
        /*002c*/ 	.word	0x00000000


	//----- nvinfo : EIATTR_REGCOUNT
	.align		4
.L_16:
        /*0030*/ 	.byte	0x04, 0x2f
        /*0032*/ 	.short	(.L_18 - .L_17)
	.align		4
.L_17:
        /*0034*/ 	.word	index@(_Z14random_ceilingP17curandStateXORWOWPj)
        /*0038*/ 	.word	0x00000014


	//----- nvinfo : EIATTR_FRAME_SIZE
	.align		4
.L_18:
        /*003c*/ 	.byte	0x04, 0x11
        /*003e*/ 	.short	(.L_20 - .L_19)
	.align		4
.L_19:
        /*0040*/ 	.word	index@(_Z14random_ceilingP17curandStateXORWOWPj)
        /*0044*/ 	.word	0x00000000


	//----- nvinfo : EIATTR_MIN_STACK_SIZE
	.align		4
.L_20:
        /*0048*/ 	.byte	0x04, 0x12
        /*004a*/ 	.short	(.L_22 - .L_21)
	.align		4
.L_21:
        /*004c*/ 	.word	index@(_Z14random_ceilingP17curandStateXORWOWPj)
        /*0050*/ 	.word	0x00000000


	//----- nvinfo : EIATTR_MIN_STACK_SIZE
	.align		4
.L_22:
        /*0054*/ 	.byte	0x04, 0x12
        /*0056*/ 	.short	(.L_24 - .L_23)
	.align		4
.L_23:
        /*0058*/ 	.word	index@(_Z14random_castingP17curandStateXORWOWPj)
        /*005c*/ 	.word	0x00000000


	//----- nvinfo : EIATTR_MIN_STACK_SIZE
	.align		4
.L_24:
        /*0060*/ 	.byte	0x04, 0x12
        /*0062*/ 	.short	(.L_26 - .L_25)
	.align		4
.L_25:
        /*0064*/ 	.word	index@(_Z4initjP17curandStateXORWOW)
        /*0068*/ 	.word	0x00000000
.L_26:


//--------------------- .nv.compat                --------------------------
	.section	.nv.compat,"",@"SHT_CUDA_COMPAT_INFO"
	.align	4
        /*0000*/ 	.byte	0x02, 0x09, 0x00, 0x00, 0x02, 0x02, 0x01, 0x00, 0x02, 0x05, 0x05, 0x00, 0x03, 0x07, 0x01, 0x01
        /*0010*/ 	.byte	0x02, 0x03, 0x00, 0x00, 0x02, 0x06, 0x01, 0x00, 0x04, 0x0b, 0x08, 0x00, 0x09, 0x00, 0x00, 0x00
        /*0020*/ 	.byte	0x00, 0x00, 0x00, 0x00


//--------------------- .nv.info._Z14random_ceilingP17curandStateXORWOWPj --------------------------
	.section	.nv.info._Z14random_ceilingP17curandStateXORWOWPj,"",@"SHT_CUDA_INFO"
	.sectionflags	@""
	.align	4


	//----- nvinfo : EIATTR_CUDA_API_VERSION
	.align		4
        /*0000*/ 	.byte	0x04, 0x37
        /*0002*/ 	.short	(.L_28 - .L_27)
.L_27:
        /*0004*/ 	.word	0x00000082


	//----- nvinfo : EIATTR_KPARAM_INFO
	.align		4
.L_28:
        /*0008*/ 	.byte	0x04, 0x17
        /*000a*/ 	.short	(.L_30 - .L_29)
.L_29:
        /*000c*/ 	.word	0x00000000
        /*0010*/ 	.short	0x0001
        /*0012*/ 	.short	0x0008
        /*0014*/ 	.byte	0x00, 0xf5, 0x21, 0x00


	//----- nvinfo : EIATTR_KPARAM_INFO
	.align		4
.L_30:
        /*0018*/ 	.byte	0x04, 0x17
        /*001a*/ 	.short	(.L_32 - .L_31)
.L_31:
        /*001c*/ 	.word	0x00000000
        /*0020*/ 	.short	0x0000
        /*0022*/ 	.short	0x0000
        /*0024*/ 	.byte	0x00, 0xf5, 0x21, 0x00


	//----- nvinfo : EIATTR_SPARSE_MMA_MASK
	.align		4
.L_32:
        /*0028*/ 	.byte	0x03, 0x50
        /*002a*/ 	.short	0x0000


	//----- nvinfo : EIATTR_MAXREG_COUNT
	.align		4
        /*002c*/ 	.byte	0x03, 0x1b
        /*002e*/ 	.short	0x00ff


	//----- nvinfo : EIATTR_MERCURY_ISA_VERSION
	.align		4
        /*0030*/ 	.byte	0x03, 0x5f
        /*0032*/ 	.short	0x0101


	//----- nvinfo : EIATTR_VRC_CTA_INIT_COUNT
	.align		4
        /*0034*/ 	.byte	0x02, 0x4a
	.zero		1
	.zero		1


	//----- nvinfo : EIATTR_EXIT_INSTR_OFFSETS
	.align		4
        /*0038*/ 	.byte	0x04, 0x1c
        /*003a*/ 	.short	(.L_34 - .L_33)


	//   ....[0]....
.L_33:
        /*003c*/ 	.word	0x00000220


	//----- nvinfo : EIATTR_CBANK_PARAM_SIZE
	.align		4
.L_34:
        /*0040*/ 	.byte	0x03, 0x19
        /*0042*/ 	.short	0x0010


	//----- nvinfo : EIATTR_PARAM_CBANK
	.align		4
        /*0044*/ 	.byte	0x04, 0x0a
        /*0046*/ 	.short	(.L_36 - .L_35)
	.align		4
.L_35:
        /*0048*/ 	.word	index@(.nv.constant0._Z14random_ceilingP17curandStateXORWOWPj)
        /*004c*/ 	.short	0x0380
        /*004e*/ 	.short	0x0010


	//----- nvinfo : EIATTR_SW_WAR
	.align		4
.L_36:
        /*0050*/ 	.byte	0x04, 0x36
        /*0052*/ 	.short	(.L_38 - .L_37)
.L_37:
        /*0054*/ 	.word	0x00000008
.L_38:


//--------------------- .nv.info._Z14random_castingP17curandStateXORWOWPj --------------------------
	.section	.nv.info._Z14random_castingP17curandStateXORWOWPj,"",@"SHT_CUDA_INFO"
	.sectionflags	@""
	.align	4


	//----- nvinfo : EIATTR_CUDA_API_VERSION
	.align		4
        /*0000*/ 	.byte	0x04, 0x37
        /*0002*/ 	.short	(.L_40 - .L_39)
.L_39:
        /*0004*/ 	.word	0x00000082


	//----- nvinfo : EIATTR_KPARAM_INFO
	.align		4
.L_40:
        /*0008*/ 	.byte	0x04, 0x17
        /*000a*/ 	.short	(.L_42 - .L_41)
.L_41:
        /*000c*/ 	.word	0x00000000
        /*0010*/ 	.short	0x0001
        /*0012*/ 	.short	0x0008
        /*0014*/ 	.byte	0x00, 0xf5, 0x21, 0x00


	//----- nvinfo : EIATTR_KPARAM_INFO
	.align		4
.L_42:
        /*0018*/ 	.byte	0x04, 0x17
        /*001a*/ 	.short	(.L_44 - .L_43)
.L_43:
        /*001c*/ 	.word	0x00000000
        /*0020*/ 	.short	0x0000
        /*0022*/ 	.short	0x0000
        /*0024*/ 	.byte	0x00, 0xf5, 0x21, 0x00


	//----- nvinfo : EIATTR_SPARSE_MMA_MASK
	.align		4
.L_44:
        /*0028*/ 	.byte	0x03, 0x50
        /*002a*/ 	.short	0x0000


	//----- nvinfo : EIATTR_MAXREG_COUNT
	.align		4
        /*002c*/ 	.byte	0x03, 0x1b
        /*002e*/ 	.short	0x00ff


	//----- nvinfo : EIATTR_MERCURY_ISA_VERSION
	.align		4
        /*0030*/ 	.byte	0x03, 0x5f
        /*0032*/ 	.short	0x0101


	//----- nvinfo : EIATTR_VRC_CTA_INIT_COUNT
	.align		4
        /*0034*/ 	.byte	0x02, 0x4a
	.zero		1
	.zero		1


	//----- nvinfo : EIATTR_EXIT_INSTR_OFFSETS
	.align		4
        /*0038*/ 	.byte	0x04, 0x1c
        /*003a*/ 	.short	(.L_46 - .L_45)


	//   ....[0]....
.L_45:
        /*003c*/ 	.word	0x00000220


	//----- nvinfo : EIATTR_CBANK_PARAM_SIZE
	.align		4
.L_46:
        /*0040*/ 	.byte	0x03, 0x19
        /*0042*/ 	.short	0x0010


	//----- nvinfo : EIATTR_PARAM_CBANK
	.align		4
        /*0044*/ 	.byte	0x04, 0x0a
        /*0046*/ 	.short	(.L_48 - .L_47)
	.align		4
.L_47:
        /*0048*/ 	.word	index@(.nv.constant0._Z14random_castingP17curandStateXORWOWPj)
        /*004c*/ 	.short	0x0380
        /*004e*/ 	.short	0x0010


	//----- nvinfo : EIATTR_SW_WAR
	.align		4
.L_48:
        /*0050*/ 	.byte	0x04, 0x36
        /*0052*/ 	.short	(.L_50 - .L_49)
.L_49:
        /*0054*/ 	.word	0x00000008
.L_50:


//--------------------- .nv.info._Z4initjP17curandStateXORWOW --------------------------
	.section	.nv.info._Z4initjP17curandStateXORWOW,"",@"SHT_CUDA_INFO"
	.sectionflags	@""
	.align	4


	//----- nvinfo : EIATTR_CUDA_API_VERSION
	.align		4
        /*0000*/ 	.byte	0x04, 0x37
        /*0002*/ 	.short	(.L_52 - .L_51)
.L_51:
        /*0004*/ 	.word	0x00000082


	//----- nvinfo : EIATTR_KPARAM_INFO
	.align		4
.L_52:
        /*0008*/ 	.byte	0x04, 0x17
        /*000a*/ 	.short	(.L_54 - .L_53)
.L_53:
        /*000c*/ 	.word	0x00000000
        /*0010*/ 	.short	0x0001
        /*0012*/ 	.short	0x0008
        /*0014*/ 	.byte	0x00, 0xf5, 0x21, 0x00


	//----- nvinfo : EIATTR_KPARAM_INFO
	.align		4
.L_54:
        /*0018*/ 	.byte	0x04, 0x17
        /*001a*/ 	.short	(.L_56 - .L_55)
.L_55:
        /*001c*/ 	.word	0x00000000
        /*0020*/ 	.short	0x0000
        /*0022*/ 	.short	0x0000
        /*0024*/ 	.byte	0x00, 0xf0, 0x11, 0x00


	//----- nvinfo : EIATTR_SPARSE_MMA_MASK
	.align		4
.L_56:
        /*0028*/ 	.byte	0x03, 0x50
        /*002a*/ 	.short	0x0000


	//----- nvinfo : EIATTR_MAXREG_COUNT
	.align		4
        /*002c*/ 	.byte	0x03, 0x1b
        /*002e*/ 	.short	0x00ff


	//----- nvinfo : EIATTR_MERCURY_ISA_VERSION
	.align		4
        /*0030*/ 	.byte	0x03, 0x5f
        /*0032*/ 	.short	0x0101


	//----- nvinfo : EIATTR_VRC_CTA_INIT_COUNT
	.align		4
        /*0034*/ 	.byte	0x02, 0x4a
	.zero		1
	.zero		1


	//----- nvinfo : EIATTR_EXIT_INSTR_OFFSETS
	.align		4
        /*0038*/ 	.byte	0x04, 0x1c
        /*003a*/ 	.short	(.L_58 - .L_57)


	//   ....[0]....
.L_57:
        /*003c*/ 	.word	0x00000ea0


	//----- nvinfo : EIATTR_CRS_STACK_SIZE
	.align		4
.L_58:
        /*0040*/ 	.byte	0x04, 0x1e
        /*0042*/ 	.short	(.L_60 - .L_59)
.L_59:
        /*0044*/ 	.word	0x00000000


	//----- nvinfo : EIATTR_CBANK_PARAM_SIZE
	.align		4
.L_60:
        /*0048*/ 	.byte	0x03, 0x19
        /*004a*/ 	.short	0x0010


	//----- nvinfo : EIATTR_PARAM_CBANK
	.align		4
        /*004c*/ 	.byte	0x04, 0x0a
        /*004e*/ 	.short	(.L_62 - .L_61)
	.align		4
.L_61:
        /*0050*/ 	.word	index@(.nv.constant0._Z4initjP17curandStateXORWOW)
        /*0054*/ 	.short	0x0380
        /*0056*/ 	.short	0x0010


	//----- nvinfo : EIATTR_SW_WAR
	.align		4
.L_62:
        /*0058*/ 	.byte	0x04, 0x36
        /*005a*/ 	.short	(.L_64 - .L_63)
.L_63:
        /*005c*/ 	.word	0x00000008
.L_64:


//--------------------- .nv.callgraph             --------------------------
	.section	.nv.callgraph,"",@"SHT_CUDA_CALLGRAPH"
	.align	4
	.sectionentsize	8
	.align		4
        /*0000*/ 	.word	0x00000000
	.align		4
        /*0004*/ 	.word	0xffffffff
	.align		4
        /*0008*/ 	.word	0x00000000
	.align		4
        /*000c*/ 	.word	0xfffffffe
	.align		4
        /*0010*/ 	.word	0x00000000
	.align		4
        /*0014*/ 	.word	0xfffffffd
	.align		4
        /*0018*/ 	.word	0x00000000
	.align		4
        /*001c*/ 	.word	0xfffffffc


//--------------------- .nv.constant4             --------------------------
	.section	.nv.constant4,"a",@progbits
	.align	8
	.align		8
.nv.constant4:
        /*0000*/ 	.dword	precalc_xorwow_matrix
	.align		8
        /*0008*/ 	.dword	precalc_xorwow_offset_matrix
	.align		8
        /*0010*/ 	.dword	mrg32k3aM1
	.align		8
        /*0018*/ 	.dword	mrg32k3aM2
	.align		8
        /*0020*/ 	.dword	mrg32k3aM1SubSeq
	.align		8
        /*0028*/ 	.dword	mrg32k3aM2SubSeq
	.align		8
        /*0030*/ 	.dword	mrg32k3aM1Seq
	.align		8
        /*0038*/ 	.dword	mrg32k3aM2Seq


//--------------------- .nv.constant3             --------------------------
	.section	.nv.constant3,"a",@progbits
	.align	8
.nv.constant3:
	.type		__cr_lgamma_table,@object
	.size		__cr_lgamma_table,(.L_8 - __cr_lgamma_table)
__cr_lgamma_table:
        /*0000*/ 	.byte	0x00, 0x00, 0x00, 0x00, 0x00, 0x00, 0x00, 0x00, 0x00, 0x00, 0x00, 0x00, 0x00, 0x00, 0x00, 0x00
        /*0010*/ 	.byte	0xef, 0x39, 0xfa, 0xfe, 0x42, 0x2e, 0xe6, 0x3f, 0x02, 0x20, 0x2a, 0xfa, 0x0b, 0xab, 0xfc, 0x3f
        /*0020*/ 	.byte	0xf9, 0x2c, 0x92, 0x7c, 0xa7, 0x6c, 0x09, 0x40, 0xc9, 0x79, 0x44, 0x3c, 0x64, 0x26, 0x13, 0x40
        /*0030*/ 	.byte	0xca, 0x01, 0xcf, 0x3a, 0x27, 0x51, 0x1a, 0x40, 0x30, 0xcc, 0x2d, 0xf3, 0xe1, 0x0c, 0x21, 0x40
        /*0040*/ 	.byte	0x0d, 0xb7, 0xfc, 0x82, 0x8e, 0x35, 0x25, 0x40
.L_8:


//--------------------- .text._Z14random_ceilingP17curandStateXORWOWPj --------------------------
	.section	.text._Z14random_ceilingP17curandStateXORWOWPj,"ax",@progbits
	.align	128
        .global         _Z14random_ceilingP17curandStateXORWOWPj
        .type           _Z14random_ceilingP17curandStateXORWOWPj,@function
        .size           _Z14random_ceilingP17curandStateXORWOWPj,(.L_x_11 - _Z14random_ceilingP17curandStateXORWOWPj)
        .other          _Z14random_ceilingP17curandStateXORWOWPj,@"STO_CUDA_ENTRY STV_DEFAULT"
_Z14random_ceilingP17curandStateXORWOWPj:
.text._Z14random_ceilingP17curandStateXORWOWPj:
[----:B------:R-:W-:Y:S01]  /*0000*/  LDC R1, c[0x0][0x37c] ;  /* 0x0000df00ff017b82 */ /* 0x000fe20000000800 */
[----:B------:R-:W0:Y:S07]  /*0010*/  S2R R5, SR_TID.X ;  /* 0x0000000000057919 */ /* 0x000e2e0000002100 */
[----:B------:R-:W0:Y:S01]  /*0020*/  S2UR UR6, SR_CTAID.X ;  /* 0x00000000000679c3 */ /* 0x000e220000002500 */
[----:B------:R-:W1:Y:S07]  /*0030*/  LDCU.64 UR4, c[0x0][0x358] ;  /* 0x00006b00ff0477ac */ /* 0x000e6e0008000a00 */
[----:B------:R-:W0:Y:S08]  /*0040*/  LDC R0, c[0x0][0x360] ;  /* 0x0000d800ff007b82 */ /* 0x000e300000000800 */
[----:B------:R-:W2:Y:S08]  /*0050*/  LDC.64 R2, c[0x0][0x380] ;  /* 0x0000e000ff027b82 */ /* 0x000eb00000000a00 */
[----:B------:R-:W3:Y:S01]  /*0060*/  LDC.64 R12, c[0x0][0x388] ;  /* 0x0000e200ff0c7b82 */ /* 0x000ee20000000a00 */
[----:B0-----:R-:W-:-:S04]  /*0070*/  IMAD R0, R0, UR6, R5 ;  /* 0x0000000600007c24 */ /* 0x001fc8000f8e0205 */
[----:B--2---:R-:W-:-:S05]  /*0080*/  IMAD.WIDE.U32 R2, R0, 0x30, R2 ;  /* 0x0000003000027825 */ /* 0x004fca00078e0002 */
[----:B-1----:R-:W2:Y:S04]  /*0090*/  LDG.E.64 R8, desc[UR4][R2.64] ;  /* 0x0000000402087981 */ /* 0x002ea8000c1e1b00 */
[----:B------:R-:W4:Y:S04]  /*00a0*/  LDG.E.64 R4, desc[UR4][R2.64+0x10] ;  /* 0x0000100402047981 */ /* 0x000f28000c1e1b00 */
[----:B------:R-:W5:Y:S01]  /*00b0*/  LDG.E.64 R6, desc[UR4][R2.64+0x8] ;  /* 0x0000080402067981 */ /* 0x000f62000c1e1b00 */
[----:B--2---:R-:W-:Y:S01]  /*00c0*/  SHF.R.U32.HI R10, RZ, 0x2, R9 ;  /* 0x00000002ff0a7819 */ /* 0x004fe20000011609 */
[----:B------:R-:W-:-:S03]  /*00d0*/  VIADD R8, R8, 0x587c5 ;  /* 0x000587c508087836 */ /* 0x000fc60000000000 */
[----:B------:R-:W-:Y:S02]  /*00e0*/  LOP3.LUT R10, R10, R9, RZ, 0x3c, !PT ;  /* 0x000000090a0a7212 */ /* 0x000fe400078e3cff */
[----:B----4-:R-:W-:Y:S02]  /*00f0*/  SHF.L.U32 R9, R5, 0x4, RZ ;  /* 0x0000000405097819 */ /* 0x010fe400000006ff */
[C---:B------:R-:W-:Y:S02]  /*0100*/  SHF.L.U32 R11, R10.reuse, 0x1, RZ ;  /* 0x000000010a0b7819 */ /* 0x040fe400000006ff */
[----:B------:R-:W-:Y:S02]  /*0110*/  MOV R17, R4 ;  /* 0x0000000400117202 */ /* 0x000fe40000000f00 */
[----:B------:R-:W-:Y:S02]  /*0120*/  LOP3.LUT R10, R10, R11, R9, 0x96, !PT ;  /* 0x0000000b0a0a7212 */ /* 0x000fe400078e9609 */
[----:B-----5:R-:W-:-:S02]  /*0130*/  MOV R16, R7 ;  /* 0x0000000700107202 */ /* 0x020fc40000000f00 */
[----:B------:R-:W-:Y:S01]  /*0140*/  LOP3.LUT R11, R10, R5, RZ, 0x3c, !PT ;  /* 0x000000050a0b7212 */ /* 0x000fe200078e3cff */
[----:B------:R-:W-:Y:S02]  /*0150*/  IMAD.MOV.U32 R10, RZ, RZ, 0x2f800000 ;  /* 0x2f800000ff0a7424 */ /* 0x000fe400078e00ff */
[----:B------:R-:W-:Y:S01]  /*0160*/  STG.E.64 desc[UR4][R2.64+0x8], R16 ;  /* 0x0000081002007986 */ /* 0x000fe2000c101b04 */
[----:B------:R-:W-:-:S04]  /*0170*/  IADD3 R9, PT, PT, R11, R8, RZ ;  /* 0x000000080b097210 */ /* 0x000fc80007ffe0ff */
[----:B------:R-:W-:-:S05]  /*0180*/  I2FP.F32.U32 R9, R9 ;  /* 0x0000000900097245 */ /* 0x000fca0000201000 */
[----:B------:R-:W-:Y:S01]  /*0190*/  FFMA R9, R9, R10, 1.1641532182693481445e-10 ;  /* 0x2f00000009097423 */ /* 0x000fe2000000000a */
[----:B------:R-:W-:Y:S02]  /*01a0*/  IMAD.MOV.U32 R10, RZ, RZ, R5 ;  /* 0x000000ffff0a7224 */ /* 0x000fe400078e0005 */
[----:B---3--:R-:W-:-:S04]  /*01b0*/  IMAD.WIDE.U32 R4, R0, 0x4, R12 ;  /* 0x0000000400047825 */ /* 0x008fc800078e000c */
[----:B------:R-:W-:Y:S01]  /*01c0*/  FMUL R14, R9, 10 ;  /* 0x41200000090e7820 */ /* 0x000fe20000400000 */
[----:B------:R-:W-:Y:S01]  /*01d0*/  STG.E.64 desc[UR4][R2.64+0x10], R10 ;  /* 0x0000100a02007986 */ /* 0x000fe2000c101b04 */
[----:B------:R-:W-:Y:S02]  /*01e0*/  IMAD.MOV.U32 R9, RZ, RZ, R6 ;  /* 0x000000ffff097224 */ /* 0x000fe400078e0006 */
[----:B------:R-:W0:Y:S03]  /*01f0*/  F2I.U32.CEIL.NTZ R15, R14 ;  /* 0x0000000e000f7305 */ /* 0x000e26000020b000 */
[----:B------:R-:W-:Y:S04]  /*0200*/  STG.E.64 desc[UR4][R2.64], R8 ;  /* 0x0000000802007986 */ /* 0x000fe8000c101b04 */
[----:B0-----:R-:W-:Y:S01]  /*0210*/  STG.E desc[UR4][R4.64], R15 ;  /* 0x0000000f04007986 */ /* 0x001fe2000c101904 */
[----:B------:R-:W-:Y:S05]  /*0220*/  EXIT ;  /* 0x000000000000794d */ /* 0x000fea0003800000 */
.L_x_0:
[----:B------:R-:W-:-:S00]  /*0230*/  BRA `(.L_x_0) ;  /* 0xfffffffc00fc7947 */ /* 0x000fc0000383ffff */
[----:B------:R-:W-:-:S00]  /*0240*/  NOP ;  /* 0x0000000000007918 */ /* 0x000fc00000000000 */
        /* <DEDUP_REMOVED lines=11> */
.L_x_11:


//--------------------- .text._Z14random_castingP17curandStateXORWOWPj --------------------------
	.section	.text._Z14random_castingP17curandStateXORWOWPj,"ax",@progbits
	.align	128
        .global         _Z14random_castingP17curandStateXORWOWPj
        .type           _Z14random_castingP17curandStateXORWOWPj,@function
        .size           _Z14random_castingP17curandStateXORWOWPj,(.L_x_12 - _Z14random_castingP17curandStateXORWOWPj)
        .other          _Z14random_castingP17curandStateXORWOWPj,@"STO_CUDA_ENTRY STV_DEFAULT"
_Z14random_castingP17curandStateXORWOWPj:
.text._Z14random_castingP17curandStateXORWOWPj:
        /* <DEDUP_REMOVED lines=31> */
[----:B------:R-:W0:Y:S03]  /*01f0*/  F2I.U32.TRUNC.NTZ R15, R14 ;  /* 0x0000000e000f7305 */ /* 0x000e26000020f000 */
[----:B------:R-:W-:Y:S04]  /*0200*/  STG.E.64 desc[UR4][R2.64], R8 ;  /* 0x0000000802007986 */ /* 0x000fe8000c101b04 */
[----:B0-----:R-:W-:Y:S01]  /*0210*/  STG.E desc[UR4][R4.64], R15 ;  /* 0x0000000f04007986 */ /* 0x001fe2000c101904 */
[----:B------:R-:W-:Y:S05]  /*0220*/  EXIT ;  /* 0x000000000000794d */ /* 0x000fea0003800000 */
.L_x_1:
        /* <DEDUP_REMOVED lines=13> */
.L_x_12:


//--------------------- .text._Z4initjP17curandStateXORWOW --------------------------
	.section	.text._Z4initjP17curandStateXORWOW,"ax",@progbits
	.align	128
        .global         _Z4initjP17curandStateXORWOW
        .type           _Z4initjP17curandStateXORWOW,@function
        .size           _Z4initjP17curandStateXORWOW,(.L_x_13 - _Z4initjP17curandStateXORWOW)
        .other          _Z4initjP17curandStateXORWOW,@"STO_CUDA_ENTRY STV_DEFAULT"
_Z4initjP17curandStateXORWOW:
.text._Z4initjP17curandStateXORWOW:
[----:B------:R-:W-:Y:S01]  /*0000*/  LDC R1, c[0x0][0x37c] ;  /* 0x0000df00ff017b82 */ /* 0x000fe20000000800 */
[----:B------:R-:W0:Y:S07]  /*0010*/  S2R R3, SR_TID.X ;  /* 0x0000000000037919 */ /* 0x000e2e0000002100 */
[----:B------:R-:W1:Y:S01]  /*0020*/  LDC R2, c[0x0][0x380] ;  /* 0x0000e000ff027b82 */ /* 0x000e620000000800 */
[----:B------:R-:W2:Y:S01]  /*0030*/  LDCU.64 UR4, c[0x0][0x358] ;  /* 0x00006b00ff0477ac */ /* 0x000ea20008000a00 */
[----:B------:R-:W-:Y:S01]  /*0040*/  IMAD.MOV.U32 R9, RZ, RZ, -0x75bd8fc ;  /* 0xf8a42704ff097424 */ /* 0x000fe200078e00ff */
[----:B------:R-:W-:Y:S01]  /*0050*/  BSSY.RECONVERGENT B0, `(.L_x_2) ;  /* 0x00000e1000007945 */ /* 0x000fe20003800200 */
[----:B------:R-:W-:-:S04]  /*0060*/  IMAD.MOV.U32 R10, RZ, RZ, -0x23270784 ;  /* 0xdcd8f87cff0a7424 */ /* 0x000fc800078e00ff */
[----:B------:R-:W0:Y:S08]  /*0070*/  S2UR UR6, SR_CTAID.X ;  /* 0x00000000000679c3 */ /* 0x000e300000002500 */
[----:B------:R-:W0:Y:S08]  /*0080*/  LDC R0, c[0x0][0x360] ;  /* 0x0000d800ff007b82 */ /* 0x000e300000000800 */
[----:B------:R-:W3:Y:S01]  /*0090*/  LDC.64 R6, c[0x0][0x388] ;  /* 0x0000e200ff067b82 */ /* 0x000ee20000000a00 */
[----:B-1----:R-:W-:-:S05]  /*00a0*/  LOP3.LUT R2, R2, 0xaad26b49, RZ, 0x3c, !PT ;  /* 0xaad26b4902027812 */ /* 0x002fca00078e3cff */
[----:B------:R-:W-:-:S04]  /*00b0*/  IMAD R2, R2, 0x4182bed5, RZ ;  /* 0x4182bed502027824 */ /* 0x000fc800078e02ff */
[C---:B------:R-:W-:Y:S01]  /*00c0*/  VIADD R4, R2.reuse, 0xd9f6dc18 ;  /* 0xd9f6dc1802047836 */ /* 0x040fe20000000000 */
[C---:B------:R-:W-:Y:S01]  /*00d0*/  LOP3.LUT R8, R2.reuse, 0x159a55e5, RZ, 0x3c, !PT ;  /* 0x159a55e502087812 */ /* 0x040fe200078e3cff */
[C---:B------:R-:W-:Y:S02]  /*00e0*/  VIADD R5, R2.reuse, 0x75bcd15 ;  /* 0x075bcd1502057836 */ /* 0x040fe40000000000 */
[----:B------:R-:W-:Y:S02]  /*00f0*/  VIADD R11, R2, 0x583f19 ;  /* 0x00583f19020b7836 */ /* 0x000fe40000000000 */
[----:B0-----:R-:W-:-:S05]  /*0100*/  IMAD R0, R0, UR6, R3 ;  /* 0x0000000600007c24 */ /* 0x001fca000f8e0203 */
[C---:B------:R-:W-:Y:S01]  /*0110*/  ISETP.NE.AND P0, PT, R0.reuse, RZ, PT ;  /* 0x000000ff0000720c */ /* 0x040fe20003f05270 */
[----:B---3--:R-:W-:-:S05]  /*0120*/  IMAD.WIDE.U32 R6, R0, 0x30, R6 ;  /* 0x0000003000067825 */ /* 0x008fca00078e0006 */
[----:B--2---:R0:W-:Y:S04]  /*0130*/  STG.E.64 desc[UR4][R6.64], R4 ;  /* 0x0000000406007986 */ /* 0x0041e8000c101b04 */
[----:B------:R0:W-:Y:S04]  /*0140*/  STG.E.64 desc[UR4][R6.64+0x8], R8 ;  /* 0x0000080806007986 */ /* 0x0001e8000c101b04 */
[----:B------:R0:W-:Y:S01]  /*0150*/  STG.E.64 desc[UR4][R6.64+0x10], R10 ;  /* 0x0000100a06007986 */ /* 0x0001e2000c101b04 */
[----:B------:R-:W-:Y:S05]  /*0160*/  @!P0 BRA `(.L_x_3) ;  /* 0x0000000c003c8947 */ /* 0x000fea0003800000 */
[----:B------:R-:W-:-:S07]  /*0170*/  CS2R R12, SRZ ;  /* 0x00000000000c7805 */ /* 0x000fce000001ff00 */
.L_x_9:
[----:B-1----:R-:W-:Y:S01]  /*0180*/  LOP3.LUT R2, R0, 0x3, RZ, 0xc0, !PT ;  /* 0x0000000300027812 */ /* 0x002fe200078ec0ff */
[----:B------:R-:W-:Y:S03]  /*0190*/  BSSY.RECONVERGENT B1, `(.L_x_4) ;  /* 0x00000c6000017945 */ /* 0x000fe60003800200 */
[----:B------:R-:W-:-:S04]  /*01a0*/  ISETP.NE.U32.AND P0, PT, R2, RZ, PT ;  /* 0x000000ff0200720c */ /* 0x000fc80003f05070 */
[----:B------:R-:W-:-:S13]  /*01b0*/  ISETP.NE.AND.EX P0, PT, RZ, RZ, PT, P0 ;  /* 0x000000ffff00720c */ /* 0x000fda0003f05300 */
[----:B------:R-:W-:Y:S05]  /*01c0*/  @!P0 BRA `(.L_x_5) ;  /* 0x0000000c00088947 */ /* 0x000fea0003800000 */
[----:B0-----:R-:W0:Y:S01]  /*01d0*/  LDC.64 R8, c[0x4][RZ] ;  /* 0x01000000ff087b82 */ /* 0x001e220000000a00 */
[----:B------:R-:W-:Y:S02]  /*01e0*/  IMAD.MOV.U32 R14, RZ, RZ, RZ ;  /* 0x000000ffff0e7224 */ /* 0x000fe400078e00ff */
[----:B0-----:R-:W-:-:S07]  /*01f0*/  IMAD.WIDE.U32 R8, R12, 0xc80, R8 ;  /* 0x00000c800c087825 */ /* 0x001fce00078e0008 */
.L_x_8:
[----:B-1----:R-:W-:Y:S01]  /*0200*/  IMAD.MOV.U32 R15, RZ, RZ, RZ ;  /* 0x000000ffff0f7224 */ /* 0x002fe200078e00ff */
[----:B------:R-:W-:Y:S01]  /*0210*/  CS2R R2, SRZ ;  /* 0x0000000000027805 */ /* 0x000fe2000001ff00 */
[----:B------:R-:W-:Y:S01]  /*0220*/  IMAD.MOV.U32 R17, RZ, RZ, RZ ;  /* 0x000000ffff117224 */ /* 0x000fe200078e00ff */
[----:B------:R-:W-:-:S07]  /*0230*/  CS2R R4, SRZ ;  /* 0x0000000000047805 */ /* 0x000fce000001ff00 */
.L_x_7:
[----:B------:R-:W-:-:S05]  /*0240*/  IMAD.WIDE.U32 R10, R17, 0x4, R6 ;  /* 0x00000004110a7825 */ /* 0x000fca00078e0006 */
[----:B------:R0:W5:Y:S01]  /*0250*/  LDG.E R16, desc[UR4][R10.64+0x4] ;  /* 0x000004040a107981 */ /* 0x000162000c1e1900 */
[----:B------:R-:W-:-:S07]  /*0260*/  IMAD.MOV.U32 R19, RZ, RZ, RZ ;  /* 0x000000ffff137224 */ /* 0x000fce00078e00ff */
.L_x_6:
[----:B-----5:R-:W-:Y:S01]  /*0270*/  SHF.R.U32.HI R24, RZ, R19, R16 ;  /* 0x00000013ff187219 */ /* 0x020fe20000011610 */
[----:B0-----:R-:W-:-:S03]  /*0280*/  IMAD.SHL.U32 R10, R17, 0x20, RZ ;  /* 0x00000020110a7824 */ /* 0x001fc600078e00ff */
[----:B------:R-:W-:Y:S01]  /*0290*/  LOP3.LUT R11, R24, 0x1, RZ, 0xc0, !PT ;  /* 0x00000001180b7812 */ /* 0x000fe200078ec0ff */
[----:B------:R-:W-:-:S03]  /*02a0*/  IMAD.IADD R10, R10, 0x1, R19 ;  /* 0x000000010a0a7824 */ /* 0x000fc600078e0213 */
[----:B------:R-:W-:Y:S01]  /*02b0*/  ISETP.NE.U32.AND P0, PT, R11, 0x1, PT ;  /* 0x000000010b00780c */ /* 0x000fe20003f05070 */
[----:B------:R-:W-:-:S03]  /*02c0*/  IMAD R11, R10, 0x5, RZ ;  /* 0x000000050a0b7824 */ /* 0x000fc600078e02ff */
[----:B------:R-:W-:Y:S01]  /*02d0*/  R2P PR, R24, 0x7e ;  /* 0x0000007e18007804 */ /* 0x000fe20000000000 */
[----:B------:R-:W-:-:S08]  /*02e0*/  IMAD.WIDE.U32 R10, R11, 0x4, R8 ;  /* 0x000000040b0a7825 */ /* 0x000fd000078e0008 */
[----:B------:R-:W2:Y:S04]  /*02f0*/  @!P0 LDG.E R18, desc[UR4][R10.64] ;  /* 0x000000040a128981 */ /* 0x000ea8000c1e1900 */
[----:B------:R-:W3:Y:S04]  /*0300*/  @!P0 LDG.E R20, desc[UR4][R10.64+0x10] ;  /* 0x000010040a148981 */ /* 0x000ee8000c1e1900 */
[----:B------:R-:W4:Y:S04]  /*0310*/  @P1 LDG.E R22, desc[UR4][R10.64+0x14] ;  /* 0x000014040a161981 */ /* 0x000f28000c1e1900 */
[----:B------:R-:W4:Y:S04]  /*0320*/  @P2 LDG.E R26, desc[UR4][R10.64+0x28] ;  /* 0x000028040a1a2981 */ /* 0x000f28000c1e1900 */
[----:B------:R-:W4:Y:S04]  /*0330*/  @!P0 LDG.E R21, desc[UR4][R10.64+0x4] ;  /* 0x000004040a158981 */ /* 0x000f28000c1e1900 */
[----:B------:R-:W4:Y:S04]  /*0340*/  @!P0 LDG.E R23, desc[UR4][R10.64+0xc] ;  /* 0x00000c040a178981 */ /* 0x000f28000c1e1900 */
[----:B------:R-:W4:Y:S04]  /*0350*/  @P1 LDG.E R25, desc[UR4][R10.64+0x18] ;  /* 0x000018040a191981 */ /* 0x000f28000c1e1900 */
[----:B------:R-:W4:Y:S04]  /*0360*/  @P3 LDG.E R28, desc[UR4][R10.64+0x3c] ;  /* 0x00003c040a1c3981 */ /* 0x000f28000c1e1900 */
[----:B------:R-:W4:Y:S01]  /*0370*/  @P6 LDG.E R27, desc[UR4][R10.64+0x7c] ;  /* 0x00007c040a1b6981 */ /* 0x000f22000c1e1900 */
[----:B--2---:R-:W-:-:S03]  /*0380*/  @!P0 LOP3.LUT R15, R15, R18, RZ, 0x3c, !PT ;  /* 0x000000120f0f8212 */ /* 0x004fc600078e3cff */
[----:B------:R-:W2:Y:S01]  /*0390*/  @!P0 LDG.E R18, desc[UR4][R10.64+0x8] ;  /* 0x000008040a128981 */ /* 0x000ea2000c1e1900 */
[----:B---3--:R-:W-:-:S03]  /*03a0*/  @!P0 LOP3.LUT R3, R3, R20, RZ, 0x3c, !PT ;  /* 0x0000001403038212 */ /* 0x008fc600078e3cff */
[----:B------:R-:W3:Y:S01]  /*03b0*/  @P1 LDG.E R20, desc[UR4][R10.64+0x24] ;  /* 0x000024040a141981 */ /* 0x000ee2000c1e1900 */
[----:B----4-:R-:W-:-:S03]  /*03c0*/  @P1 LOP3.LUT R15, R15, R22, RZ, 0x3c, !PT ;  /* 0x000000160f0f1212 */ /* 0x010fc600078e3cff */
[----:B------:R-:W4:Y:S01]  /*03d0*/  @P2 LDG.E R22, desc[UR4][R10.64+0x38] ;  /* 0x000038040a162981 */ /* 0x000f22000c1e1900 */
[----:B------:R-:W-:-:S03]  /*03e0*/  @P2 LOP3.LUT R15, R15, R26, RZ, 0x3c, !PT ;  /* 0x0000001a0f0f2212 */ /* 0x000fc600078e3cff */
[----:B------:R-:W4:Y:S01]  /*03f0*/  @P4 LDG.E R26, desc[UR4][R10.64+0x50] ;  /* 0x000050040a1a4981 */ /* 0x000f22000c1e1900 */
[----:B------:R-:W-:-:S03]  /*0400*/  @!P0 LOP3.LUT R4, R4, R21, RZ, 0x3c, !PT ;  /* 0x0000001504048212 */ /* 0x000fc600078e3cff */
[----:B------:R-:W4:Y:S01]  /*0410*/  @P1 LDG.E R21, desc[UR4][R10.64+0x20] ;  /* 0x000020040a151981 */ /* 0x000f22000c1e1900 */
[----:B------:R-:W-:-:S03]  /*0420*/  @!P0 LOP3.LUT R2, R2, R23, RZ, 0x3c, !PT ;  /* 0x0000001702028212 */ /* 0x000fc600078e3cff */
[----:B------:R-:W4:Y:S01]  /*0430*/  @P2 LDG.E R23, desc[UR4][R10.64+0x2c] ;  /* 0x00002c040a172981 */ /* 0x000f22000c1e1900 */
[----:B------:R-:W-:-:S03]  /*0440*/  @P1 LOP3.LUT R4, R4, R25, RZ, 0x3c, !PT ;  /* 0x0000001904041212 */ /* 0x000fc600078e3cff */
[----:B------:R-:W4:Y:S01]  /*0450*/  @P2 LDG.E R25, desc[UR4][R10.64+0x34] ;  /* 0x000034040a192981 */ /* 0x000f22000c1e1900 */
[----:B--2---:R-:W-:-:S03]  /*0460*/  @!P0 LOP3.LUT R5, R5, R18, RZ, 0x3c, !PT ;  /* 0x0000001205058212 */ /* 0x004fc600078e3cff */
[----:B------:R-:W2:Y:S01]  /*0470*/  @P1 LDG.E R18, desc[UR4][R10.64+0x1c] ;  /* 0x00001c040a121981 */ /* 0x000ea2000c1e1900 */
[----:B---3--:R-:W-:-:S03]  /*0480*/  @P1 LOP3.LUT R3, R3, R20, RZ, 0x3c, !PT ;  /* 0x0000001403031212 */ /* 0x008fc600078e3cff */
[----:B------:R-:W3:Y:S01]  /*0490*/  @P2 LDG.E R20, desc[UR4][R10.64+0x30] ;  /* 0x000030040a142981 */ /* 0x000ee2000c1e1900 */
[----:B----4-:R-:W-:-:S03]  /*04a0*/  @P2 LOP3.LUT R3, R3, R22, RZ, 0x3c, !PT ;  /* 0x0000001603032212 */ /* 0x010fc600078e3cff */
[----:B------:R-:W4:Y:S01]  /*04b0*/  @P3 LDG.E R22, desc[UR4][R10.64+0x4c] ;  /* 0x00004c040a163981 */ /* 0x000f22000c1e1900 */
[----:B------:R-:W-:-:S04]  /*04c0*/  @P3 LOP3.LUT R15, R15, R28, RZ, 0x3c, !PT ;  /* 0x0000001c0f0f3212 */ /* 0x000fc800078e3cff */
[----:B------:R-:W-:Y:S02]  /*04d0*/  @P4 LOP3.LUT R15, R15, R26, RZ, 0x3c, !PT ;  /* 0x0000001a0f0f4212 */ /* 0x000fe400078e3cff */
[----:B------:R-:W-:Y:S01]  /*04e0*/  @P1 LOP3.LUT R2, R2, R21, RZ, 0x3c, !PT ;  /* 0x0000001502021212 */ /* 0x000fe200078e3cff */
[----:B------:R-:W4:Y:S04]  /*04f0*/  @P5 LDG.E R26, desc[UR4][R10.64+0x64] ;  /* 0x000064040a1a5981 */ /* 0x000f28000c1e1900 */
[----:B------:R-:W4:Y:S01]  /*0500*/  @P3 LDG.E R21, desc[UR4][R10.64+0x40] ;  /* 0x000040040a153981 */ /* 0x000f22000c1e1900 */
[----:B------:R-:W-:Y:S02]  /*0510*/  @P2 LOP3.LUT R4, R4, R23, RZ, 0x3c, !PT ;  /* 0x0000001704042212 */ /* 0x000fe400078e3cff */
[----:B------:R-:W-:Y:S01]  /*0520*/  @P2 LOP3.LUT R2, R2, R25, RZ, 0x3c, !PT ;  /* 0x0000001902022212 */ /* 0x000fe200078e3cff */
[----:B------:R-:W4:Y:S04]  /*0530*/  @P3 LDG.E R23, desc[UR4][R10.64+0x48] ;  /* 0x000048040a173981 */ /* 0x000f28000c1e1900 */
[----:B------:R-:W4:Y:S01]  /*0540*/  @P4 LDG.E R25, desc[UR4][R10.64+0x54] ;  /* 0x000054040a194981 */ /* 0x000f22000c1e1900 */
[----:B--2---:R-:W-:-:S03]  /*0550*/  @P1 LOP3.LUT R5, R5, R18, RZ, 0x3c, !PT ;  /* 0x0000001205051212 */ /* 0x004fc600078e3cff */
[----:B------:R-:W2:Y:S01]  /*0560*/  @P3 LDG.E R18, desc[UR4][R10.64+0x44] ;  /* 0x000044040a123981 */ /* 0x000ea2000c1e1900 */
[----:B---3--:R-:W-:-:S03]  /*0570*/  @P2 LOP3.LUT R5, R5, R20, RZ, 0x3c, !PT ;  /* 0x0000001405052212 */ /* 0x008fc600078e3cff */
[----:B------:R-:W3:Y:S01]  /*0580*/  @P4 LDG.E R20, desc[UR4][R10.64+0x58] ;  /* 0x000058040a144981 */ /* 0x000ee2000c1e1900 */
[----:B----4-:R-:W-:-:S03]  /*0590*/  @P3 LOP3.LUT R3, R3, R22, RZ, 0x3c, !PT ;  /* 0x0000001603033212 */ /* 0x010fc600078e3cff */
[----:B------:R-:W4:Y:S01]  /*05a0*/  @P4 LDG.E R22, desc[UR4][R10.64+0x60] ;  /* 0x000060040a164981 */ /* 0x000f22000c1e1900 */
[----:B------:R-:W-:Y:S02]  /*05b0*/  LOP3.LUT P0, RZ, R24, 0x80, RZ, 0xc0, !PT ;  /* 0x0000008018ff7812 */ /* 0x000fe4000780c0ff */
[----:B------:R-:W-:Y:S02]  /*05c0*/  @P5 LOP3.LUT R15, R15, R26, RZ, 0x3c, !PT ;  /* 0x0000001a0f0f5212 */ /* 0x000fe400078e3cff */
[----:B------:R-:W4:Y:S01]  /*05d0*/  @P6 LDG.E R26, desc[UR4][R10.64+0x78] ;  /* 0x000078040a1a6981 */ /* 0x000f22000c1e1900 */
[----:B------:R-:W-:-:S03]  /*05e0*/  @P3 LOP3.LUT R4, R4, R21, RZ, 0x3c, !PT ;  /* 0x0000001504043212 */ /* 0x000fc600078e3cff */
[----:B------:R-:W4:Y:S01]  /*05f0*/  @P4 LDG.E R21, desc[UR4][R10.64+0x5c] ;  /* 0x00005c040a154981 */ /* 0x000f22000c1e1900 */
[----:B------:R-:W-:-:S03]  /*0600*/  @P3 LOP3.LUT R2, R2, R23, RZ, 0x3c, !PT ;  /* 0x0000001702023212 */ /* 0x000fc600078e3cff */
[----:B------:R-:W4:Y:S01]  /*0610*/  @P5 LDG.E R23, desc[UR4][R10.64+0x68] ;  /* 0x000068040a175981 */ /* 0x000f22000c1e1900 */
[----:B------:R-:W-:-:S03]  /*0620*/  @P4 LOP3.LUT R4, R4, R25, RZ, 0x3c, !PT ;  /* 0x0000001904044212 */ /* 0x000fc600078e3cff */
[----:B------:R-:W4:Y:S01]  /*0630*/  @P5 LDG.E R25, desc[UR4][R10.64+0x70] ;  /* 0x000070040a195981 */ /* 0x000f22000c1e1900 */
[----:B--2---:R-:W-:-:S03]  /*0640*/  @P3 LOP3.LUT R5, R5, R18, RZ, 0x3c, !PT ;  /* 0x0000001205053212 */ /* 0x004fc600078e3cff */
[----:B------:R-:W2:Y:S01]  /*0650*/  @P5 LDG.E R18, desc[UR4][R10.64+0x6c] ;  /* 0x00006c040a125981 */ /* 0x000ea2000c1e1900 */
[----:B---3--:R-:W-:-:S03]  /*0660*/  @P4 LOP3.LUT R5, R5, R20, RZ, 0x3c, !PT ;  /* 0x0000001405054212 */ /* 0x008fc600078e3cff */
[----:B------:R-:W3:Y:S01]  /*0670*/  @P5 LDG.E R20, desc[UR4][R10.64+0x74] ;  /* 0x000074040a145981 */ /* 0x000ee2000c1e1900 */
[----:B----4-:R-:W-:-:S03]  /*0680*/  @P4 LOP3.LUT R3, R3, R22, RZ, 0x3c, !PT ;  /* 0x0000001603034212 */ /* 0x010fc600078e3cff */
[----:B------:R-:W4:Y:S01]  /*0690*/  @P0 LDG.E R22, desc[UR4][R10.64+0x8c] ;  /* 0x00008c040a160981 */ /* 0x000f22000c1e1900 */
[----:B------:R-:W-:-:S03]  /*06a0*/  @P6 LOP3.LUT R15, R15, R26, RZ, 0x3c, !PT ;  /* 0x0000001a0f0f6212 */ /* 0x000fc600078e3cff */
        /* <DEDUP_REMOVED lines=13> */
[----:B------:R-:W-:Y:S02]  /*0780*/  @P6 LOP3.LUT R4, R4, R27, RZ, 0x3c, !PT ;  /* 0x0000001b04046212 */ /* 0x000fe400078e3cff */
[----:B------:R-:W-:Y:S02]  /*0790*/  @P6 LOP3.LUT R2, R2, R21, RZ, 0x3c, !PT ;  /* 0x0000001502026212 */ /* 0x000fe400078e3cff */
[----:B------:R-:W-:Y:S02]  /*07a0*/  @P0 LOP3.LUT R4, R4, R23, RZ, 0x3c, !PT ;  /* 0x0000001704040212 */ /* 0x000fe400078e3cff */
[----:B------:R-:W-:Y:S02]  /*07b0*/  @P0 LOP3.LUT R2, R2, R25, RZ, 0x3c, !PT ;  /* 0x0000001902020212 */ /* 0x000fe400078e3cff */
[----:B--2---:R-:W-:Y:S02]  /*07c0*/  @P6 LOP3.LUT R5, R5, R18, RZ, 0x3c, !PT ;  /* 0x0000001205056212 */ /* 0x004fe400078e3cff */
[----:B---3--:R-:W-:-:S02]  /*07d0*/  @P6 LOP3.LUT R3, R3, R20, RZ, 0x3c, !PT ;  /* 0x0000001403036212 */ /* 0x008fc400078e3cff */
[----:B----4-:R-:W-:Y:S02]  /*07e0*/  @P0 LOP3.LUT R5, R5, R22, RZ, 0x3c, !PT ;  /* 0x0000001605050212 */ /* 0x010fe400078e3cff */
[----:B------:R-:W-:Y:S02]  /*07f0*/  @P0 LOP3.LUT R3, R3, R26, RZ, 0x3c, !PT ;  /* 0x0000001a03030212 */ /* 0x000fe400078e3cff */
[----:B------:R-:W-:-:S13]  /*0800*/  R2P PR, R24.B1, 0x7f ;  /* 0x0000007f18007804 */ /* 0x000fda0000001000 */
[----:B------:R-:W2:Y:S04]  /*0810*/  @P0 LDG.E R18, desc[UR4][R10.64+0xa0] ;  /* 0x0000a0040a120981 */ /* 0x000ea8000c1e1900 */
[----:B------:R-:W3:Y:S04]  /*0820*/  @P1 LDG.E R22, desc[UR4][R10.64+0xb4] ;  /* 0x0000b4040a161981 */ /* 0x000ee8000c1e1900 */
[----:B------:R-:W4:Y:S04]  /*0830*/  @P2 LDG.E R26, desc[UR4][R10.64+0xc8] ;  /* 0x0000c8040a1a2981 */ /* 0x000f28000c1e1900 */
[----:B------:R-:W4:Y:S04]  /*0840*/  @P3 LDG.E R28, desc[UR4][R10.64+0xdc] ;  /* 0x0000dc040a1c3981 */ /* 0x000f28000c1e1900 */
[----:B------:R-:W4:Y:S04]  /*0850*/  @P0 LDG.E R23, desc[UR4][R10.64+0xa4] ;  /* 0x0000a4040a170981 */ /* 0x000f28000c1e1900 */
[----:B------:R-:W4:Y:S04]  /*0860*/  @P0 LDG.E R20, desc[UR4][R10.64+0xa8] ;  /* 0x0000a8040a140981 */ /* 0x000f28000c1e1900 */
[----:B------:R-:W4:Y:S04]  /*0870*/  @P4 LDG.E R25, desc[UR4][R10.64+0xf0] ;  /* 0x0000f0040a194981 */ /* 0x000f28000c1e1900 */
        /* <DEDUP_REMOVED lines=21> */
[----:B------:R-:W-:Y:S02]  /*09d0*/  LOP3.LUT P0, RZ, R24, 0x8000, RZ, 0xc0, !PT ;  /* 0x0000800018ff7812 */ /* 0x000fe4000780c0ff */
[----:B----4-:R-:W-:Y:S01]  /*09e0*/  @P5 LOP3.LUT R15, R15, R26, RZ, 0x3c, !PT ;  /* 0x0000001a0f0f5212 */ /* 0x010fe200078e3cff */
[----:B------:R-:W4:Y:S04]  /*09f0*/  @P3 LDG.E R24, desc[UR4][R10.64+0xe4] ;  /* 0x0000e4040a183981 */ /* 0x000f28000c1e1900 */
[----:B------:R-:W2:Y:S01]  /*0a00*/  @P6 LDG.E R26, desc[UR4][R10.64+0x118] ;  /* 0x000118040a1a6981 */ /* 0x000ea2000c1e1900 */
        /* <DEDUP_REMOVED lines=8> */
[----:B---3--:R-:W-:-:S03]  /*0a90*/  @P2 LOP3.LUT R3, R3, R22, RZ, 0x3c, !PT ;  /* 0x0000001603032212 */ /* 0x008fc600078e3cff */
[----:B------:R-:W3:Y:S01]  /*0aa0*/  @P4 LDG.E R22, desc[UR4][R10.64+0x100] ;  /* 0x000100040a164981 */ /* 0x000ee2000c1e1900 */
[----:B--2---:R-:W-:-:S03]  /*0ab0*/  @P6 LOP3.LUT R15, R15, R26, RZ, 0x3c, !PT ;  /* 0x0000001a0f0f6212 */ /* 0x004fc600078e3cff */
[----:B------:R-:W2:Y:S01]  /*0ac0*/  @P0 LDG.E R26, desc[UR4][R10.64+0x12c] ;  /* 0x00012c040a1a0981 */ /* 0x000ea2000c1e1900 */
[----:B----4-:R-:W-:-:S03]  /*0ad0*/  @P2 LOP3.LUT R2, R2, R23, RZ, 0x3c, !PT ;  /* 0x0000001702022212 */ /* 0x010fc600078e3cff */
[----:B------:R-:W4:Y:S01]  /*0ae0*/  @P4 LDG.E R23, desc[UR4][R10.64+0xfc] ;  /* 0x0000fc040a174981 */ /* 0x000f22000c1e1900 */
[----:B------:R-:W-:-:S03]  /*0af0*/  @P2 LOP3.LUT R5, R5, R20, RZ, 0x3c, !PT ;  /* 0x0000001405052212 */ /* 0x000fc600078e3cff */
[----:B------:R-:W4:Y:S01]  /*0b00*/  @P4 LDG.E R20, desc[UR4][R10.64+0xf8] ;  /* 0x0000f8040a144981 */ /* 0x000f22000c1e1900 */
[----:B------:R-:W-:Y:S02]  /*0b10*/  @P3 LOP3.LUT R2, R2, R27, RZ, 0x3c, !PT ;  /* 0x0000001b02023212 */ /* 0x000fe400078e3cff */
[----:B------:R-:W-:Y:S01]  /*0b20*/  @P3 LOP3.LUT R4, R4, R25, RZ, 0x3c, !PT ;  /* 0x0000001904043212 */ /* 0x000fe200078e3cff */
[----:B------:R-:W4:Y:S01]  /*0b30*/  @P5 LDG.E R27, desc[UR4][R10.64+0x110] ;  /* 0x000110040a1b5981 */ /* 0x000f22000c1e1900 */
[----:B------:R-:W-:-:S03]  /*0b40*/  @P3 LOP3.LUT R5, R5, R24, RZ, 0x3c, !PT ;  /* 0x0000001805053212 */ /* 0x000fc600078e3cff */
[----:B------:R-:W4:Y:S04]  /*0b50*/  @P5 LDG.E R25, desc[UR4][R10.64+0x108] ;  /* 0x000108040a195981 */ /* 0x000f28000c1e1900 */
        /* <DEDUP_REMOVED lines=19> */
[----:B------:R-:W-:-:S05]  /*0c90*/  VIADD R19, R19, 0x10 ;  /* 0x0000001013137836 */ /* 0x000fca0000000000 */
[----:B------:R-:W-:Y:S02]  /*0ca0*/  ISETP.NE.AND P1, PT, R19, 0x20, PT ;  /* 0x000000201300780c */ /* 0x000fe40003f25270 */
[----:B------:R-:W-:Y:S02]  /*0cb0*/  @P5 LOP3.LUT R3, R3, R18, RZ, 0x3c, !PT ;  /* 0x0000001203035212 */ /* 0x000fe400078e3cff */
[----:B------:R-:W-:Y:S02]  /*0cc0*/  @P6 LOP3.LUT R4, R4, R21, RZ, 0x3c, !PT ;  /* 0x0000001504046212 */ /* 0x000fe400078e3cff */
[----:B---3--:R-:W-:-:S04]  /*0cd0*/  @P6 LOP3.LUT R3, R3, R22, RZ, 0x3c, !PT ;  /* 0x0000001603036212 */ /* 0x008fc800078e3cff */
[----:B--2---:R-:W-:Y:S02]  /*0ce0*/  @P0 LOP3.LUT R3, R3, R26, RZ, 0x3c, !PT ;  /* 0x0000001a03030212 */ /* 0x004fe400078e3cff */
[----:B----4-:R-:W-:Y:S02]  /*0cf0*/  @P6 LOP3.LUT R2, R2, R23, RZ, 0x3c, !PT ;  /* 0x0000001702026212 */ /* 0x010fe400078e3cff */
[----:B------:R-:W-:Y:S02]  /*0d00*/  @P6 LOP3.LUT R5, R5, R20, RZ, 0x3c, !PT ;  /* 0x0000001405056212 */ /* 0x000fe400078e3cff */
[----:B------:R-:W-:Y:S02]  /*0d10*/  @P0 LOP3.LUT R2, R2, R27, RZ, 0x3c, !PT ;  /* 0x0000001b02020212 */ /* 0x000fe400078e3cff */
[----:B------:R-:W-:Y:S02]  /*0d20*/  @P0 LOP3.LUT R4, R4, R25, RZ, 0x3c, !PT ;  /* 0x0000001904040212 */ /* 0x000fe400078e3cff */
[----:B------:R-:W-:Y:S01]  /*0d30*/  @P0 LOP3.LUT R5, R5, R24, RZ, 0x3c, !PT ;  /* 0x0000001805050212 */ /* 0x000fe200078e3cff */
[----:B------:R-:W-:Y:S06]  /*0d40*/  @P1 BRA `(.L_x_6) ;  /* 0xfffffff400481947 */ /* 0x000fec000383ffff */
[----:B------:R-:W-:-:S05]  /*0d50*/  VIADD R17, R17, 0x1 ;  /* 0x0000000111117836 */ /* 0x000fca0000000000 */
[----:B------:R-:W-:-:S13]  /*0d60*/  ISETP.NE.AND P0, PT, R17, 0x5, PT ;  /* 0x000000051100780c */ /* 0x000fda0003f05270 */
[----:B------:R-:W-:Y:S05]  /*0d70*/  @P0 BRA `(.L_x_7) ;  /* 0xfffffff400300947 */ /* 0x000fea000383ffff */
[----:B------:R1:W-:Y:S01]  /*0d80*/  STG.E.64 desc[UR4][R6.64+0x8], R4 ;  /* 0x0000080406007986 */ /* 0x0003e2000c101b04 */
[----:B------:R-:W-:Y:S01]  /*0d90*/  VIADD R14, R14, 0x1 ;  /* 0x000000010e0e7836 */ /* 0x000fe20000000000 */
[----:B------:R-:W-:Y:S02]  /*0da0*/  LOP3.LUT R11, R0, 0x3, RZ, 0xc0, !PT ;  /* 0x00000003000b7812 */ /* 0x000fe400078ec0ff */
[----:B------:R1:W-:Y:S02]  /*0db0*/  STG.E.64 desc[UR4][R6.64+0x10], R2 ;  /* 0x0000100206007986 */ /* 0x0003e4000c101b04 */
[----:B------:R-:W-:Y:S02]  /*0dc0*/  ISETP.GE.U32.AND P0, PT, R14, R11, PT ;  /* 0x0000000b0e00720c */ /* 0x000fe40003f06070 */
[----:B------:R1:W-:Y:S11]  /*0dd0*/  STG.E desc[UR4][R6.64+0x4], R15 ;  /* 0x0000040f06007986 */ /* 0x0003f6000c101904 */
[----:B------:R-:W-:Y:S05]  /*0de0*/  @!P0 BRA `(.L_x_8) ;  /* 0xfffffff400048947 */ /* 0x000fea000383ffff */
.L_x_5:
[----:B------:R-:W-:Y:S05]  /*0df0*/  BSYNC.RECONVERGENT B1 ;  /* 0x0000000000017941 */ /* 0x000fea0003800200 */
.L_x_4:
[----:B------:R-:W-:Y:S01]  /*0e00*/  ISETP.GT.U32.AND P0, PT, R0, 0x3, PT ;  /* 0x000000030000780c */ /* 0x000fe20003f04070 */
[----:B------:R-:W-:Y:S01]  /*0e10*/  VIADD R12, R12, 0x1 ;  /* 0x000000010c0c7836 */ /* 0x000fe20000000000 */
[--C-:B------:R-:W-:Y:S02]  /*0e20*/  SHF.R.U64 R0, R0, 0x2, R13.reuse ;  /* 0x0000000200007819 */ /* 0x100fe4000000120d */
[----:B------:R-:W-:Y:S02]  /*0e30*/  ISETP.GT.U32.AND.EX P0, PT, R13, RZ, PT, P0 ;  /* 0x000000ff0d00720c */ /* 0x000fe40003f04100 */
[----:B------:R-:W-:-:S11]  /*0e40*/  SHF.R.U32.HI R13, RZ, 0x2, R13 ;  /* 0x00000002ff0d7819 */ /* 0x000fd6000001160d */
[----:B------:R-:W-:Y:S05]  /*0e50*/  @P0 BRA `(.L_x_9) ;  /* 0xfffffff000c80947 */ /* 0x000fea000383ffff */
.L_x_3:
[----:B------:R-:W-:Y:S05]  /*0e60*/  BSYNC.RECONVERGENT B0 ;  /* 0x0000000000007941 */ /* 0x000fea0003800200 */
.L_x_2:
[----:B------:R-:W-:Y:S04]  /*0e70*/  STG.E.64 desc[UR4][R6.64+0x18], RZ ;  /* 0x000018ff06007986 */ /* 0x000fe8000c101b04 */
[----:B------:R-:W-:Y:S04]  /*0e80*/  STG.E desc[UR4][R6.64+0x20], RZ ;  /* 0x000020ff06007986 */ /* 0x000fe8000c101904 */
[----:B------:R-:W-:Y:S01]  /*0e90*/  STG.E.64 desc[UR4][R6.64+0x28], RZ ;  /* 0x000028ff06007986 */ /* 0x000fe2000c101b04 */
[----:B------:R-:W-:Y:S05]  /*0ea0*/  EXIT ;  /* 0x000000000000794d */ /* 0x000fea0003800000 */
.L_x_10:
        /* <DEDUP_REMOVED lines=13> */
.L_x_13:


//--------------------- .nv.global.init           --------------------------
	.section	.nv.global.init,"aw",@progbits
	.align	4
.nv.global.init:
	.type		mrg32k3aM1SubSeq,@object
	.size		mrg32k3aM1SubSeq,(mrg32k3aM2SubSeq - mrg32k3aM1SubSeq)
mrg32k3aM1SubSeq:
        /*0000*/ 	.byte	0x0b, 0xcc, 0xee, 0x04, 0x73, 0x29, 0x8b, 0x6f, 0xf6, 0x53, 0x03, 0xf6, 0x23, 0xf6, 0xea, 0xda
        /* <DEDUP_REMOVED lines=125> */
	.type		mrg32k3aM2SubSeq,@object
	.size		mrg32k3aM2SubSeq,(mrg32k3aM1 - mrg32k3aM2SubSeq)
mrg32k3aM2SubSeq:
        /* <DEDUP_REMOVED lines=126> */
	.type		mrg32k3aM1,@object
	.size		mrg32k3aM1,(mrg32k3aM1Seq - mrg32k3aM1)
mrg32k3aM1:
        /* <DEDUP_REMOVED lines=144> */
	.type		mrg32k3aM1Seq,@object
	.size		mrg32k3aM1Seq,(mrg32k3aM2 - mrg32k3aM1Seq)
mrg32k3aM1Seq:
        /* <DEDUP_REMOVED lines=144> */
	.type		mrg32k3aM2,@object
	.size		mrg32k3aM2,(mrg32k3aM2Seq - mrg32k3aM2)
mrg32k3aM2:
        /* <DEDUP_REMOVED lines=144> */
	.type		mrg32k3aM2Seq,@object
	.size		mrg32k3aM2Seq,(precalc_xorwow_matrix - mrg32k3aM2Seq)
mrg32k3aM2Seq:
        /* <DEDUP_REMOVED lines=144> */
	.type		precalc_xorwow_matrix,@object
	.size		precalc_xorwow_matrix,(precalc_xorwow_offset_matrix - precalc_xorwow_matrix)
precalc_xorwow_matrix:
        /* <DEDUP_REMOVED lines=6400> */
	.type		precalc_xorwow_offset_matrix,@object
	.size		precalc_xorwow_offset_matrix,(.L_1 - precalc_xorwow_offset_matrix)
precalc_xorwow_offset_matrix:
        /* <DEDUP_REMOVED lines=6400> */
.L_1:


//--------------------- .nv.shared.reserved.0     --------------------------
	.section	.nv.shared.reserved.0,"aw",@nobits
	.weak		__nv_reservedSMEM_offset_0_alias
	.size		__nv_reservedSMEM_offset_0_alias, 0, 64
	.other		__nv_reservedSMEM_offset_0_alias,@"STO_CUDA_RESERVED_SHARED STV_DEFAULT"
__nv_reservedSMEM_offset_0_alias:
	.zero		0
	.zero		64


//--------------------- .nv.constant0._Z14random_ceilingP17curandStateXORWOWPj --------------------------
	.section	.nv.constant0._Z14random_ceilingP17curandStateXORWOWPj,"a",@progbits
	.sectionflags	@""
	.align	4
.nv.constant0._Z14random_ceilingP17curandStateXORWOWPj:
	.zero		912


//--------------------- .nv.constant0._Z14random_castingP17curandStateXORWOWPj --------------------------
	.section	.nv.constant0._Z14random_castingP17curandStateXORWOWPj,"a",@progbits
	.sectionflags	@""
	.align	4
.nv.constant0._Z14random_castingP17curandStateXORWOWPj:
	.zero		912


//--------------------- .nv.constant0._Z4initjP17curandStateXORWOW --------------------------
	.section	.nv.constant0._Z4initjP17curandStateXORWOW,"a",@progbits
	.sectionflags	@""
	.align	4
.nv.constant0._Z4initjP17curandStateXORWOW:
	.zero		912


//--------------------- SYMBOLS --------------------------

	.type		.nv.reservedSmem.offset0,@object
	.size		.nv.reservedSmem.offset0,0x4
